	.headerflags	@"EF_CUDA_TEXMODE_UNIFIED EF_CUDA_64BIT_ADDRESS EF_CUDA_ACCELERATORS EF_CUDA_SM90 EF_CUDA_VIRTUAL_SM(EF_CUDA_SM90)"
	.elftype	@"ET_EXEC"


//--------------------- .nv.info                  --------------------------
	.section	.nv.info,"",@"SHT_CUDA_INFO"
	.align	4


	//----- nvinfo : EIATTR_REGCOUNT
	.align		4
        /*0000*/ 	.byte	0x04, 0x2f
        /*0002*/ 	.short	(.L_3 - .L_2)
	.align		4
.L_2:
        /*0004*/ 	.word	index@(triton_poi_fused__native_batch_norm_legit_no_training_add_convolution_relu_31)
        /*0008*/ 	.word	0x0000001c


	//----- nvinfo : EIATTR_MIN_STACK_SIZE
	.align		4
.L_3:
        /*000c*/ 	.byte	0x04, 0x12
        /*000e*/ 	.short	(.L_5 - .L_4)
	.align		4
.L_4:
        /*0010*/ 	.word	index@(triton_poi_fused__native_batch_norm_legit_no_training_add_convolution_relu_31)
        /*0014*/ 	.word	0x00000000


	//----- nvinfo : EIATTR_FRAME_SIZE
	.align		4
.L_5:
        /*0018*/ 	.byte	0x04, 0x11
        /*001a*/ 	.short	(.L_7 - .L_6)
	.align		4
.L_6:
        /*001c*/ 	.word	index@(triton_poi_fused__native_batch_norm_legit_no_training_add_convolution_relu_31)
        /*0020*/ 	.word	0x00000000


	//----- nvinfo : EIATTR_MIN_STACK_SIZE
	.align		4
.L_7:
        /*0024*/ 	.byte	0x04, 0x12
        /*0026*/ 	.short	(.L_9 - .L_8)
	.align		4
.L_8:
        /*0028*/ 	.word	index@(triton_poi_fused__native_batch_norm_legit_no_training_add_convolution_relu_31)
        /*002c*/ 	.word	0x00000000
.L_9:


//--------------------- .nv.info.triton_poi_fused__native_batch_norm_legit_no_training_add_convolution_relu_31 --------------------------
	.section	.nv.info.triton_poi_fused__native_batch_norm_legit_no_training_add_convolution_relu_31,"",@"SHT_CUDA_INFO"
	.sectionflags	@""
	.align	4


	//----- nvinfo : EIATTR_CUDA_API_VERSION
	.align		4
        /*0000*/ 	.byte	0x04, 0x37
        /*0002*/ 	.short	(.L_11 - .L_10)
.L_10:
        /*0004*/ 	.word	0x0000007c


	//----- nvinfo : EIATTR_KPARAM_INFO
	.align		4
.L_11:
        /*0008*/ 	.byte	0x04, 0x17
        /*000a*/ 	.short	(.L_13 - .L_12)
.L_12:
        /*000c*/ 	.word	0x00000000
        /*0010*/ 	.short	0x0008
        /*0012*/ 	.short	0x0040
        /*0014*/ 	.byte	0x00, 0xf0, 0x11, 0x00


	//----- nvinfo : EIATTR_KPARAM_INFO
	.align		4
.L_13:
        /*0018*/ 	.byte	0x04, 0x17
        /*001a*/ 	.short	(.L_15 - .L_14)
.L_14:
        /*001c*/ 	.word	0x00000000
        /*0020*/ 	.short	0x0007
        /*0022*/ 	.short	0x0038
        /*0024*/ 	.byte	0x00, 0xf4, 0x21, 0x00


	//----- nvinfo : EIATTR_KPARAM_INFO
	.align		4
.L_15:
        /*0028*/ 	.byte	0x04, 0x17
        /*002a*/ 	.short	(.L_17 - .L_16)
.L_16:
        /*002c*/ 	.word	0x00000000
        /*0030*/ 	.short	0x0006
        /*0032*/ 	.short	0x0030
        /*0034*/ 	.byte	0x00, 0xf4, 0x21, 0x00


	//----- nvinfo : EIATTR_KPARAM_INFO
	.align		4
.L_17:
        /*0038*/ 	.byte	0x04, 0x17
        /*003a*/ 	.short	(.L_19 - .L_18)
.L_18:
        /*003c*/ 	.word	0x00000000
        /*0040*/ 	.short	0x0005
        /*0042*/ 	.short	0x0028
        /*0044*/ 	.byte	0x00, 0xf4, 0x21, 0x00


	//----- nvinfo : EIATTR_KPARAM_INFO
	.align		4
.L_19:
        /*0048*/ 	.byte	0x04, 0x17
        /*004a*/ 	.short	(.L_21 - .L_20)
.L_20:
        /*004c*/ 	.word	0x00000000
        /*0050*/ 	.short	0x0004
        /*0052*/ 	.short	0x0020
        /*0054*/ 	.byte	0x00, 0xf4, 0x21, 0x00


	//----- nvinfo : EIATTR_KPARAM_INFO
	.align		4
.L_21:
        /*0058*/ 	.byte	0x04, 0x17
        /*005a*/ 	.short	(.L_23 - .L_22)
.L_22:
        /*005c*/ 	.word	0x00000000
        /*0060*/ 	.short	0x0003
        /*0062*/ 	.short	0x0018
        /*0064*/ 	.byte	0x00, 0xf4, 0x21, 0x00


	//----- nvinfo : EIATTR_KPARAM_INFO
	.align		4
.L_23:
        /*0068*/ 	.byte	0x04, 0x17
        /*006a*/ 	.short	(.L_25 - .L_24)
.L_24:
        /*006c*/ 	.word	0x00000000
        /*0070*/ 	.short	0x0002
        /*0072*/ 	.short	0x0010
        /*0074*/ 	.byte	0x00, 0xf4, 0x21, 0x00


	//----- nvinfo : EIATTR_KPARAM_INFO
	.align		4
.L_25:
        /*0078*/ 	.byte	0x04, 0x17
        /*007a*/ 	.short	(.L_27 - .L_26)
.L_26:
        /*007c*/ 	.word	0x00000000
        /*0080*/ 	.short	0x0001
        /*0082*/ 	.short	0x0008
        /*0084*/ 	.byte	0x00, 0xf4, 0x21, 0x00


	//----- nvinfo : EIATTR_KPARAM_INFO
	.align		4
.L_27:
        /*0088*/ 	.byte	0x04, 0x17
        /*008a*/ 	.short	(.L_29 - .L_28)
.L_28:
        /*008c*/ 	.word	0x00000000
        /*0090*/ 	.short	0x0000
        /*0092*/ 	.short	0x0000
        /*0094*/ 	.byte	0x00, 0xf4, 0x21, 0x00


	//----- nvinfo : EIATTR_SPARSE_MMA_MASK
	.align		4
.L_29:
        /*0098*/ 	.byte	0x03, 0x50
        /*009a*/ 	.short	0x0000


	//----- nvinfo : EIATTR_MAXREG_COUNT
	.align		4
        /*009c*/ 	.byte	0x03, 0x1b
        /*009e*/ 	.short	0x00ff


	//----- nvinfo : EIATTR_EXIT_INSTR_OFFSETS
	.align		4
        /*00a0*/ 	.byte	0x04, 0x1c
        /*00a2*/ 	.short	(.L_31 - .L_30)


	//   ....[0]....
.L_30:
        /*00a4*/ 	.word	0x000004e0


	//   ....[1]....
        /*00a8*/ 	.word	0x00000500


	//----- nvinfo : EIATTR_REQNTID
	.align		4
.L_31:
        /*00ac*/ 	.byte	0x04, 0x10
        /*00ae*/ 	.short	(.L_33 - .L_32)
.L_32:
        /*00b0*/ 	.word	0x00000020
        /*00b4*/ 	.word	0x00000001
        /*00b8*/ 	.word	0x00000001


	//----- nvinfo : EIATTR_CBANK_PARAM_SIZE
	.align		4
.L_33:
        /*00bc*/ 	.byte	0x03, 0x19
        /*00be*/ 	.short	0x0044


	//----- nvinfo : EIATTR_PARAM_CBANK
	.align		4
        /*00c0*/ 	.byte	0x04, 0x0a
        /*00c2*/ 	.short	(.L_35 - .L_34)
	.align		4
.L_34:
        /*00c4*/ 	.word	index@(.nv.constant0.triton_poi_fused__native_batch_norm_legit_no_training_add_convolution_relu_31)
        /*00c8*/ 	.short	0x0210
        /*00ca*/ 	.short	0x0044


	//----- nvinfo : EIATTR_SW_WAR
	.align		4
.L_35:
        /*00cc*/ 	.byte	0x04, 0x36
        /*00ce*/ 	.short	(.L_37 - .L_36)
.L_36:
        /*00d0*/ 	.word	0x00000008
.L_37:


//--------------------- .nv.callgraph             --------------------------
	.section	.nv.callgraph,"",@"SHT_CUDA_CALLGRAPH"
	.align	4
	.sectionentsize	8
	.align		4
        /*0000*/ 	.word	0x00000000
	.align		4
        /*0004*/ 	.word	0xffffffff
	.align		4
        /*0008*/ 	.word	0x00000000
	.align		4
        /*000c*/ 	.word	0xfffffffe
	.align		4
        /*0010*/ 	.word	0x00000000
	.align		4
        /*0014*/ 	.word	0xfffffffd
	.align		4
        /*0018*/ 	.word	0x00000000
	.align		4
        /*001c*/ 	.word	0xfffffffc


//--------------------- .nv.constant4             --------------------------
	.section	.nv.constant4,"a",@progbits
	.align	8
	.align		8
.nv.constant4:
        /*0000*/ 	.dword	_$_str
	.align		8
        /*0008*/ 	.dword	_$_str_$_2


//--------------------- .text.triton_poi_fused__native_batch_norm_legit_no_training_add_convolution_relu_31 --------------------------
	.section	.text.triton_poi_fused__native_batch_norm_legit_no_training_add_convolution_relu_31,"ax",@progbits
	.align	128
        .global         triton_poi_fused__native_batch_norm_legit_no_training_add_convolution_relu_31
        .type           triton_poi_fused__native_batch_norm_legit_no_training_add_convolution_relu_31,@function
        .size           triton_poi_fused__native_batch_norm_legit_no_training_add_convolution_relu_31,(.L_x_1 - triton_poi_fused__native_batch_norm_legit_no_training_add_convolution_relu_31)
        .other          triton_poi_fused__native_batch_norm_legit_no_training_add_convolution_relu_31,@"STO_CUDA_ENTRY STV_DEFAULT"
triton_poi_fused__native_batch_norm_legit_no_training_add_convolution_relu_31:
.text.triton_poi_fused__native_batch_norm_legit_no_training_add_convolution_relu_31:
[----:B------:R-:W0:Y:S01]  /*0000*/  LDC R1, c[0x0][0x28] ;  /* 0x00000a00ff017b82 */ /* 0x000e220000000800 */
[----:B------:R-:W1:Y:S07]  /*0010*/  S2R R0, SR_TID.X ;  /* 0x0000000000007919 */ /* 0x000e6e0000002100 */
[----:B------:R-:W2:Y:S01]  /*0020*/  LDC.64 R2, c[0x0][0x230] ;  /* 0x00008c00ff027b82 */ /* 0x000ea20000000a00 */
[----:B------:R-:W-:Y:S01]  /*0030*/  CS2R R24, SRZ ;  /* 0x0000000000187805 */ /* 0x000fe2000001ff00 */
[----:B------:R-:W-:Y:S01]  /*0040*/  ULDC.64 UR4, c[0x0][0x208] ;  /* 0x0000820000047ab9 */ /* 0x000fe20000000a00 */
[----:B------:R-:W3:Y:S05]  /*0050*/  S2R R7, SR_CTAID.X ;  /* 0x0000000000077919 */ /* 0x000eea0000002500 */
[----:B------:R-:W4:Y:S08]  /*0060*/  LDC.64 R8, c[0x0][0x220] ;  /* 0x00008800ff087b82 */ /* 0x000f300000000a00 */
[----:B------:R-:W5:Y:S08]  /*0070*/  LDC.64 R10, c[0x0][0x228] ;  /* 0x00008a00ff0a7b82 */ /* 0x000f700000000a00 */
[----:B------:R-:W5:Y:S01]  /*0080*/  LDC.64 R12, c[0x0][0x238] ;  /* 0x00008e00ff0c7b82 */ /* 0x000f620000000a00 */
[----:B-1----:R-:W-:-:S07]  /*0090*/  SHF.L.U32 R0, R0, 0x1, RZ ;  /* 0x0000000100007819 */ /* 0x002fce00000006ff */
[----:B------:R-:W1:Y:S01]  /*00a0*/  LDC.64 R14, c[0x0][0x240] ;  /* 0x00009000ff0e7b82 */ /* 0x000e620000000a00 */
[----:B---3--:R-:W-:Y:S02]  /*00b0*/  SHF.R.S32.HI R5, RZ, 0x19, R7 ;  /* 0x00000019ff057819 */ /* 0x008fe40000011407 */
[----:B------:R-:W-:Y:S02]  /*00c0*/  LOP3.LUT R0, R0, 0x3e, RZ, 0xc0, !PT ;  /* 0x0000003e00007812 */ /* 0x000fe400078ec0ff */
[----:B------:R-:W-:Y:S02]  /*00d0*/  SGXT R5, R5, 0x1 ;  /* 0x000000010505781a */ /* 0x000fe40000000200 */
[----:B------:R-:W-:Y:S02]  /*00e0*/  LEA R0, R7, R0, 0x6 ;  /* 0x0000000007007211 */ /* 0x000fe400078e30ff */
[----:B------:R-:W3:Y:S02]  /*00f0*/  LDC.64 R6, c[0x0][0x218] ;  /* 0x00008600ff067b82 */ /* 0x000ee40000000a00 */
[----:B------:R-:W-:-:S02]  /*0100*/  LEA.HI R5, R5, R0, RZ, 0x2 ;  /* 0x0000000005057211 */ /* 0x000fc400078f10ff */
[----:B------:R-:W-:Y:S02]  /*0110*/  ISETP.GE.AND P0, PT, R0, 0x40, PT ;  /* 0x000000400000780c */ /* 0x000fe40003f06270 */
[----:B------:R-:W-:-:S04]  /*0120*/  LOP3.LUT R5, R5, 0xfffffffc, RZ, 0xc0, !PT ;  /* 0xfffffffc05057812 */ /* 0x000fc800078ec0ff */
[----:B------:R-:W-:Y:S02]  /*0130*/  IADD3 R17, R0, -R5, RZ ;  /* 0x8000000500117210 */ /* 0x000fe40007ffe0ff */
[----:B------:R-:W1:Y:S03]  /*0140*/  LDC.64 R4, c[0x0][0x210] ;  /* 0x00008400ff047b82 */ /* 0x000e660000000a00 */
[----:B--2---:R-:W-:-:S05]  /*0150*/  IMAD.WIDE R2, R17, 0x4, R2 ;  /* 0x0000000411027825 */ /* 0x004fca00078e0202 */
[----:B------:R1:W2:Y:S01]  /*0160*/  @!P0 LDG.E.EL.64 R24, desc[UR4][R2.64] ;  /* 0x0000000402188981 */ /* 0x0002a2000c2e1b00 */
[----:B------:R-:W-:Y:S02]  /*0170*/  CS2R R18, SRZ ;  /* 0x0000000000127805 */ /* 0x000fe4000001ff00 */
[----:B------:R-:W-:Y:S02]  /*0180*/  CS2R R20, SRZ ;  /* 0x0000000000147805 */ /* 0x000fe4000001ff00 */
[----:B------:R-:W-:Y:S01]  /*0190*/  CS2R R22, SRZ ;  /* 0x0000000000167805 */ /* 0x000fe2000001ff00 */
[----:B----4-:R-:W-:-:S04]  /*01a0*/  IMAD.WIDE R8, R0, 0x4, R8 ;  /* 0x0000000400087825 */ /* 0x010fc800078e0208 */
[C---:B-----5:R-:W-:Y:S01]  /*01b0*/  IMAD.WIDE R10, R17.reuse, 0x4, R10 ;  /* 0x00000004110a7825 */ /* 0x060fe200078e020a */
[----:B------:R4:W5:Y:S03]  /*01c0*/  @!P0 LDG.E.64 R22, desc[UR4][R8.64] ;  /* 0x0000000408168981 */ /* 0x000966000c1e1b00 */
[----:B01----:R-:W-:Y:S01]  /*01d0*/  IMAD.WIDE R2, R0, 0x4, R4 ;  /* 0x0000000400027825 */ /* 0x003fe200078e0204 */
[----:B----4-:R-:W0:Y:S03]  /*01e0*/  LDC.64 R8, c[0x0][0x248] ;  /* 0x00009200ff087b82 */ /* 0x010e260000000a00 */
[----:B---3--:R-:W-:Y:S01]  /*01f0*/  IMAD.WIDE R4, R17, 0x4, R6 ;  /* 0x0000000411047825 */ /* 0x008fe200078e0206 */
[----:B------:R1:W3:Y:S01]  /*0200*/  @!P0 LDG.E.64 R18, desc[UR4][R2.64] ;  /* 0x0000000402128981 */ /* 0x0002e2000c1e1b00 */
[----:B------:R-:W-:-:S03]  /*0210*/  CS2R R6, SRZ ;  /* 0x0000000000067805 */ /* 0x000fc6000001ff00 */
[----:B------:R4:W3:Y:S01]  /*0220*/  @!P0 LDG.E.EL.64 R20, desc[UR4][R4.64] ;  /* 0x0000000404148981 */ /* 0x0008e2000c2e1b00 */
[----:B------:R-:W-:-:S03]  /*0230*/  IMAD.WIDE R12, R17, 0x4, R12 ;  /* 0x00000004110c7825 */ /* 0x000fc600078e020c */
[----:B------:R-:W3:Y:S01]  /*0240*/  @!P0 LDG.E.EL.64 R6, desc[UR4][R10.64] ;  /* 0x000000040a068981 */ /* 0x000ee2000c2e1b00 */
[----:B------:R-:W-:Y:S01]  /*0250*/  IMAD.WIDE R14, R17, 0x4, R14 ;  /* 0x00000004110e7825 */ /* 0x000fe200078e020e */
[----:B-1----:R-:W-:Y:S02]  /*0260*/  CS2R R2, SRZ ;  /* 0x0000000000027805 */ /* 0x002fe4000001ff00 */
[----:B----4-:R-:W-:-:S04]  /*0270*/  CS2R R4, SRZ ;  /* 0x0000000000047805 */ /* 0x010fc8000001ff00 */
[----:B------:R1:W4:Y:S04]  /*0280*/  @!P0 LDG.E.EL.64 R2, desc[UR4][R14.64] ;  /* 0x000000040e028981 */ /* 0x000328000c2e1b00 */
[----:B------:R0:W4:Y:S01]  /*0290*/  @!P0 LDG.E.EL.64 R4, desc[UR4][R12.64] ;  /* 0x000000040c048981 */ /* 0x000122000c2e1b00 */
[----:B-1----:R-:W-:Y:S01]  /*02a0*/  HFMA2.MMA R15, -RZ, RZ, 1.625, 0 ;  /* 0x3e800000ff0f7435 */ /* 0x002fe200000001ff */
[----:B--2---:R-:W-:Y:S01]  /*02b0*/  FADD R24, R24, 9.9999997473787516356e-06 ;  /* 0x3727c5ac18187421 */ /* 0x004fe20000000000 */
[----:B------:R-:W-:-:S03]  /*02c0*/  FADD R25, R25, 9.9999997473787516356e-06 ;  /* 0x3727c5ac19197421 */ /* 0x000fc60000000000 */
[----:B------:R-:W1:Y:S08]  /*02d0*/  MUFU.SQRT R16, R24 ;  /* 0x0000001800107308 */ /* 0x000e700000002000 */
[----:B------:R-:W2:Y:S01]  /*02e0*/  MUFU.SQRT R10, R25 ;  /* 0x00000019000a7308 */ /* 0x000ea20000002000 */
[C---:B-1----:R-:W-:Y:S02]  /*02f0*/  FSETP.GT.AND P1, PT, R16.reuse, 8.50705917302346158658e+37, PT ;  /* 0x7e8000001000780b */ /* 0x042fe40003f24000 */
[----:B------:R-:W-:-:S02]  /*0300*/  FSETP.GEU.AND P3, PT, R16, 1.175494350822287508e-38, PT ;  /* 0x008000001000780b */ /* 0x000fc40003f6e000 */
[C---:B--2---:R-:W-:Y:S02]  /*0310*/  FSETP.GT.AND P2, PT, R10.reuse, 8.50705917302346158658e+37, PT ;  /* 0x7e8000000a00780b */ /* 0x044fe40003f44000 */
[----:B------:R-:W-:-:S07]  /*0320*/  FSETP.GEU.AND P4, PT, R10, 1.175494350822287508e-38, PT ;  /* 0x008000000a00780b */ /* 0x000fce0003f8e000 */
[----:B------:R-:W-:-:S04]  /*0330*/  @P1 FMUL R16, R16, 0.25 ;  /* 0x3e80000010101820 */ /* 0x000fc80000400000 */
[----:B------:R-:W-:Y:S01]  /*0340*/  @!P3 FMUL R16, R16, 16777216 ;  /* 0x4b8000001010b820 */ /* 0x000fe20000400000 */
[----:B------:R-:W-:-:S04]  /*0350*/  @P2 FMUL R10, R10, 0.25 ;  /* 0x3e8000000a0a2820 */ /* 0x000fc80000400000 */
[----:B------:R-:W-:Y:S01]  /*0360*/  @!P4 FMUL R10, R10, 16777216 ;  /* 0x4b8000000a0ac820 */ /* 0x000fe20000400000 */
[----:B------:R-:W1:Y:S01]  /*0370*/  MUFU.RCP R16, R16 ;  /* 0x0000001000107308 */ /* 0x000e620000001000 */
[----:B0-----:R-:W-:-:S07]  /*0380*/  FSEL R13, R15, 1, P1 ;  /* 0x3f8000000f0d7808 */ /* 0x001fce0000800000 */
[----:B------:R-:W0:Y:S01]  /*0390*/  MUFU.RCP R10, R10 ;  /* 0x0000000a000a7308 */ /* 0x000e220000001000 */
[----:B------:R-:W-:Y:S01]  /*03a0*/  FSEL R15, R15, 1, P2 ;  /* 0x3f8000000f0f7808 */ /* 0x000fe20001000000 */
[----:B---3--:R-:W-:Y:S01]  /*03b0*/  FADD R12, R21, R19 ;  /* 0x00000013150c7221 */ /* 0x008fe20000000000 */
[----:B------:R-:W-:Y:S01]  /*03c0*/  FADD R11, R20, R18 ;  /* 0x00000012140b7221 */ /* 0x000fe20000000000 */
[----:B------:R-:W-:Y:S02]  /*03d0*/  @!P3 FMUL R13, R13, 16777216 ;  /* 0x4b8000000d0db820 */ /* 0x000fe40000400000 */
[----:B-----5:R-:W-:Y:S01]  /*03e0*/  FADD R12, R12, R23 ;  /* 0x000000170c0c7221 */ /* 0x020fe20000000000 */
[----:B------:R-:W-:Y:S01]  /*03f0*/  FADD R11, R11, R22 ;  /* 0x000000160b0b7221 */ /* 0x000fe20000000000 */
[----:B------:R-:W-:Y:S01]  /*0400*/  @!P4 FMUL R15, R15, 16777216 ;  /* 0x4b8000000f0fc820 */ /* 0x000fe20000400000 */
[----:B-1----:R-:W-:Y:S01]  /*0410*/  FMUL R13, R16, R13 ;  /* 0x0000000d100d7220 */ /* 0x002fe20000400000 */
[----:B------:R-:W-:Y:S01]  /*0420*/  FADD R7, R12, -R7 ;  /* 0x800000070c077221 */ /* 0x000fe20000000000 */
[----:B------:R-:W-:Y:S01]  /*0430*/  FADD R6, R11, -R6 ;  /* 0x800000060b067221 */ /* 0x000fe20000000000 */
[----:B0-----:R-:W-:-:S03]  /*0440*/  FMUL R10, R10, R15 ;  /* 0x0000000f0a0a7220 */ /* 0x001fc60000400000 */
[----:B------:R-:W-:Y:S01]  /*0450*/  FMUL R13, R6, R13 ;  /* 0x0000000d060d7220 */ /* 0x000fe20000400000 */
[----:B------:R-:W-:-:S03]  /*0460*/  FMUL R10, R7, R10 ;  /* 0x0000000a070a7220 */ /* 0x000fc60000400000 */
[----:B----4-:R-:W-:Y:S01]  /*0470*/  FFMA R4, R13, R4, R2 ;  /* 0x000000040d047223 */ /* 0x010fe20000000002 */
[----:B------:R-:W-:-:S04]  /*0480*/  FFMA R5, R10, R5, R3 ;  /* 0x000000050a057223 */ /* 0x000fc80000000003 */
[----:B------:R-:W-:Y:S02]  /*0490*/  FSETP.GEU.AND P1, PT, R4, RZ, PT ;  /* 0x000000ff0400720b */ /* 0x000fe40003f2e000 */
[C---:B------:R-:W-:Y:S01]  /*04a0*/  FSETP.GEU.AND P2, PT, R5.reuse, RZ, PT ;  /* 0x000000ff0500720b */ /* 0x040fe20003f4e000 */
[----:B------:R-:W-:Y:S01]  /*04b0*/  IMAD.WIDE R2, R0, 0x4, R8 ;  /* 0x0000000400027825 */ /* 0x000fe200078e0208 */
[----:B------:R-:W-:Y:S02]  /*04c0*/  FSEL R4, R4, RZ, P1 ;  /* 0x000000ff04047208 */ /* 0x000fe40000800000 */
[----:B------:R-:W-:Y:S01]  /*04d0*/  FSEL R5, R5, RZ, P2 ;  /* 0x000000ff05057208 */ /* 0x000fe20001000000 */
[----:B------:R-:W-:Y:S08]  /*04e0*/  @P0 EXIT ;  /* 0x000000000000094d */ /* 0x000ff00003800000 */
[----:B------:R-:W-:Y:S01]  /*04f0*/  STG.E.64 desc[UR4][R2.64], R4 ;  /* 0x0000000402007986 */ /* 0x000fe2000c101b04 */
[----:B------:R-:W-:Y:S05]  /*0500*/  EXIT ;  /* 0x000000000000794d */ /* 0x000fea0003800000 */
.L_x_0:
[----:B------:R-:W-:-:S00]  /*0510*/  BRA `(.L_x_0) ;  /* 0xfffffffc00fc7947 */ /* 0x000fc0000383ffff */
[----:B------:R-:W-:-:S00]  /*0520*/  NOP ;  /* 0x0000000000007918 */ /* 0x000fc00000000000 */
        /* <DEDUP_REMOVED lines=13> */
.L_x_1:


//--------------------- .nv.global.init           --------------------------
	.section	.nv.global.init,"aw",@progbits
.nv.global.init:
	.type		_$_str,@object
	.size		_$_str,(_$_str_$_2 - _$_str)
_$_str:
        /*0000*/ 	.byte	0x5f, 0x5f, 0x43, 0x55, 0x44, 0x41, 0x5f, 0x46, 0x54, 0x5a, 0x00
	.type		_$_str_$_2,@object
	.size		_$_str_$_2,(.L_1 - _$_str_$_2)
_$_str_$_2:
        /*000b*/ 	.byte	0x5f, 0x5f, 0x43, 0x55, 0x44, 0x41, 0x5f, 0x50, 0x52, 0x45, 0x43, 0x5f, 0x53, 0x51, 0x52, 0x54
        /*001b*/ 	.byte	0x00
.L_1:


//--------------------- .nv.constant0.triton_poi_fused__native_batch_norm_legit_no_training_add_convolution_relu_31 --------------------------
	.section	.nv.constant0.triton_poi_fused__native_batch_norm_legit_no_training_add_convolution_relu_31,"a",@progbits
	.sectionflags	@""
	.align	4
.nv.constant0.triton_poi_fused__native_batch_norm_legit_no_training_add_convolution_relu_31:
	.zero		596
